	.headerflags	@"EF_CUDA_TEXMODE_UNIFIED EF_CUDA_64BIT_ADDRESS EF_CUDA_ACCELERATORS EF_CUDA_SM90 EF_CUDA_VIRTUAL_SM(EF_CUDA_SM90)"
	.elftype	@"ET_EXEC"


//--------------------- .nv.info                  --------------------------
	.section	.nv.info,"",@"SHT_CUDA_INFO"
	.align	4


	//----- nvinfo : EIATTR_REGCOUNT
	.align		4
        /*0000*/ 	.byte	0x04, 0x2f
        /*0002*/ 	.short	(.L_3 - .L_2)
	.align		4
.L_2:
        /*0004*/ 	.word	index@(triton_poi_fused__native_batch_norm_legit_no_training_relu_3)
        /*0008*/ 	.word	0x00000012


	//----- nvinfo : EIATTR_MIN_STACK_SIZE
	.align		4
.L_3:
        /*000c*/ 	.byte	0x04, 0x12
        /*000e*/ 	.short	(.L_5 - .L_4)
	.align		4
.L_4:
        /*0010*/ 	.word	index@(triton_poi_fused__native_batch_norm_legit_no_training_relu_3)
        /*0014*/ 	.word	0x00000000


	//----- nvinfo : EIATTR_FRAME_SIZE
	.align		4
.L_5:
        /*0018*/ 	.byte	0x04, 0x11
        /*001a*/ 	.short	(.L_7 - .L_6)
	.align		4
.L_6:
        /*001c*/ 	.word	index@(triton_poi_fused__native_batch_norm_legit_no_training_relu_3)
        /*0020*/ 	.word	0x00000000


	//----- nvinfo : EIATTR_MIN_STACK_SIZE
	.align		4
.L_7:
        /*0024*/ 	.byte	0x04, 0x12
        /*0026*/ 	.short	(.L_9 - .L_8)
	.align		4
.L_8:
        /*0028*/ 	.word	index@(triton_poi_fused__native_batch_norm_legit_no_training_relu_3)
        /*002c*/ 	.word	0x00000000
.L_9:


//--------------------- .nv.info.triton_poi_fused__native_batch_norm_legit_no_training_relu_3 --------------------------
	.section	.nv.info.triton_poi_fused__native_batch_norm_legit_no_training_relu_3,"",@"SHT_CUDA_INFO"
	.sectionflags	@""
	.align	4


	//----- nvinfo : EIATTR_CUDA_API_VERSION
	.align		4
        /*0000*/ 	.byte	0x04, 0x37
        /*0002*/ 	.short	(.L_11 - .L_10)
.L_10:
        /*0004*/ 	.word	0x0000007c


	//----- nvinfo : EIATTR_KPARAM_INFO
	.align		4
.L_11:
        /*0008*/ 	.byte	0x04, 0x17
        /*000a*/ 	.short	(.L_13 - .L_12)
.L_12:
        /*000c*/ 	.word	0x00000000
        /*0010*/ 	.short	0x0006
        /*0012*/ 	.short	0x0030
        /*0014*/ 	.byte	0x00, 0xf0, 0x11, 0x00


	//----- nvinfo : EIATTR_KPARAM_INFO
	.align		4
.L_13:
        /*0018*/ 	.byte	0x04, 0x17
        /*001a*/ 	.short	(.L_15 - .L_14)
.L_14:
        /*001c*/ 	.word	0x00000000
        /*0020*/ 	.short	0x0005
        /*0022*/ 	.short	0x0028
        /*0024*/ 	.byte	0x00, 0xf4, 0x21, 0x00


	//----- nvinfo : EIATTR_KPARAM_INFO
	.align		4
.L_15:
        /*0028*/ 	.byte	0x04, 0x17
        /*002a*/ 	.short	(.L_17 - .L_16)
.L_16:
        /*002c*/ 	.word	0x00000000
        /*0030*/ 	.short	0x0004
        /*0032*/ 	.short	0x0020
        /*0034*/ 	.byte	0x00, 0xf4, 0x21, 0x00


	//----- nvinfo : EIATTR_KPARAM_INFO
	.align		4
.L_17:
        /*0038*/ 	.byte	0x04, 0x17
        /*003a*/ 	.short	(.L_19 - .L_18)
.L_18:
        /*003c*/ 	.word	0x00000000
        /*0040*/ 	.short	0x0003
        /*0042*/ 	.short	0x0018
        /*0044*/ 	.byte	0x00, 0xf4, 0x21, 0x00


	//----- nvinfo : EIATTR_KPARAM_INFO
	.align		4
.L_19:
        /*0048*/ 	.byte	0x04, 0x17
        /*004a*/ 	.short	(.L_21 - .L_20)
.L_20:
        /*004c*/ 	.word	0x00000000
        /*0050*/ 	.short	0x0002
        /*0052*/ 	.short	0x0010
        /*0054*/ 	.byte	0x00, 0xf4, 0x21, 0x00


	//----- nvinfo : EIATTR_KPARAM_INFO
	.align		4
.L_21:
        /*0058*/ 	.byte	0x04, 0x17
        /*005a*/ 	.short	(.L_23 - .L_22)
.L_22:
        /*005c*/ 	.word	0x00000000
        /*0060*/ 	.short	0x0001
        /*0062*/ 	.short	0x0008
        /*0064*/ 	.byte	0x00, 0xf4, 0x21, 0x00


	//----- nvinfo : EIATTR_KPARAM_INFO
	.align		4
.L_23:
        /*0068*/ 	.byte	0x04, 0x17
        /*006a*/ 	.short	(.L_25 - .L_24)
.L_24:
        /*006c*/ 	.word	0x00000000
        /*0070*/ 	.short	0x0000
        /*0072*/ 	.short	0x0000
        /*0074*/ 	.byte	0x00, 0xf4, 0x21, 0x00


	//----- nvinfo : EIATTR_SPARSE_MMA_MASK
	.align		4
.L_25:
        /*0078*/ 	.byte	0x03, 0x50
        /*007a*/ 	.short	0x0000


	//----- nvinfo : EIATTR_MAXREG_COUNT
	.align		4
        /*007c*/ 	.byte	0x03, 0x1b
        /*007e*/ 	.short	0x00ff


	//----- nvinfo : EIATTR_EXIT_INSTR_OFFSETS
	.align		4
        /*0080*/ 	.byte	0x04, 0x1c
        /*0082*/ 	.short	(.L_27 - .L_26)


	//   ....[0]....
.L_26:
        /*0084*/ 	.word	0x000003c0


	//----- nvinfo : EIATTR_REQNTID
	.align		4
.L_27:
        /*0088*/ 	.byte	0x04, 0x10
        /*008a*/ 	.short	(.L_29 - .L_28)
.L_28:
        /*008c*/ 	.word	0x00000100
        /*0090*/ 	.word	0x00000001
        /*0094*/ 	.word	0x00000001


	//----- nvinfo : EIATTR_CBANK_PARAM_SIZE
	.align		4
.L_29:
        /*0098*/ 	.byte	0x03, 0x19
        /*009a*/ 	.short	0x0034


	//----- nvinfo : EIATTR_PARAM_CBANK
	.align		4
        /*009c*/ 	.byte	0x04, 0x0a
        /*009e*/ 	.short	(.L_31 - .L_30)
	.align		4
.L_30:
        /*00a0*/ 	.word	index@(.nv.constant0.triton_poi_fused__native_batch_norm_legit_no_training_relu_3)
        /*00a4*/ 	.short	0x0210
        /*00a6*/ 	.short	0x0034


	//----- nvinfo : EIATTR_SW_WAR
	.align		4
.L_31:
        /*00a8*/ 	.byte	0x04, 0x36
        /*00aa*/ 	.short	(.L_33 - .L_32)
.L_32:
        /*00ac*/ 	.word	0x00000008
.L_33:


//--------------------- .nv.callgraph             --------------------------
	.section	.nv.callgraph,"",@"SHT_CUDA_CALLGRAPH"
	.align	4
	.sectionentsize	8
	.align		4
        /*0000*/ 	.word	0x00000000
	.align		4
        /*0004*/ 	.word	0xffffffff
	.align		4
        /*0008*/ 	.word	0x00000000
	.align		4
        /*000c*/ 	.word	0xfffffffe
	.align		4
        /*0010*/ 	.word	0x00000000
	.align		4
        /*0014*/ 	.word	0xfffffffd
	.align		4
        /*0018*/ 	.word	0x00000000
	.align		4
        /*001c*/ 	.word	0xfffffffc


//--------------------- .nv.constant4             --------------------------
	.section	.nv.constant4,"a",@progbits
	.align	8
	.align		8
.nv.constant4:
        /*0000*/ 	.dword	_$_str
	.align		8
        /*0008*/ 	.dword	_$_str_$_2


//--------------------- .text.triton_poi_fused__native_batch_norm_legit_no_training_relu_3 --------------------------
	.section	.text.triton_poi_fused__native_batch_norm_legit_no_training_relu_3,"ax",@progbits
	.align	128
        .global         triton_poi_fused__native_batch_norm_legit_no_training_relu_3
        .type           triton_poi_fused__native_batch_norm_legit_no_training_relu_3,@function
        .size           triton_poi_fused__native_batch_norm_legit_no_training_relu_3,(.L_x_1 - triton_poi_fused__native_batch_norm_legit_no_training_relu_3)
        .other          triton_poi_fused__native_batch_norm_legit_no_training_relu_3,@"STO_CUDA_ENTRY STV_DEFAULT"
triton_poi_fused__native_batch_norm_legit_no_training_relu_3:
.text.triton_poi_fused__native_batch_norm_legit_no_training_relu_3:
[----:B------:R-:W-:Y:S01]  /*0000*/  LDC R1, c[0x0][0x28] ;  /* 0x00000a00ff017b82 */ /* 0x000fe20000000800 */
[----:B------:R-:W1:Y:S07]  /*0010*/  S2R R0, SR_TID.X ;  /* 0x0000000000007919 */ /* 0x000e6e0000002100 */
[----:B------:R-:W2:Y:S01]  /*0020*/  LDC.64 R2, c[0x0][0x220] ;  /* 0x00008800ff027b82 */ /* 0x000ea20000000a00 */
[----:B------:R-:W-:Y:S01]  /*0030*/  ULDC.64 UR4, c[0x0][0x208] ;  /* 0x0000820000047ab9 */ /* 0x000fe20000000a00 */
[----:B------:R-:W3:Y:S06]  /*0040*/  S2R R5, SR_CTAID.X ;  /* 0x0000000000057919 */ /* 0x000eec0000002500 */
[----:B------:R-:W4:Y:S08]  /*0050*/  LDC.64 R6, c[0x0][0x218] ;  /* 0x00008600ff067b82 */ /* 0x000f300000000a00 */
[----:B------:R-:W5:Y:S08]  /*0060*/  LDC.64 R8, c[0x0][0x228] ;  /* 0x00008a00ff087b82 */ /* 0x000f700000000a00 */
[----:B------:R-:W5:Y:S01]  /*0070*/  LDC.64 R10, c[0x0][0x230] ;  /* 0x00008c00ff0a7b82 */ /* 0x000f620000000a00 */
[----:B-1----:R-:W-:-:S04]  /*0080*/  SHF.L.U32 R0, R0, 0x1, RZ ;  /* 0x0000000100007819 */ /* 0x002fc800000006ff */
[----:B------:R-:W-:-:S04]  /*0090*/  LOP3.LUT R0, R0, 0x1fe, RZ, 0xc0, !PT ;  /* 0x000001fe00007812 */ /* 0x000fc800078ec0ff */
[----:B---3--:R-:W-:-:S05]  /*00a0*/  LEA R0, R5, R0, 0x9 ;  /* 0x0000000005007211 */ /* 0x008fca00078e48ff */
[----:B------:R-:W-:-:S05]  /*00b0*/  IMAD.HI R4, R0, 0x2aaaaaab, RZ ;  /* 0x2aaaaaab00047827 */ /* 0x000fca00078e02ff */
[----:B------:R-:W-:-:S04]  /*00c0*/  SHF.R.U32.HI R5, RZ, 0x1f, R4 ;  /* 0x0000001fff057819 */ /* 0x000fc80000011604 */
[----:B------:R-:W-:-:S05]  /*00d0*/  LEA.HI R5, R4, R5, RZ, 0x1b ;  /* 0x0000000504057211 */ /* 0x000fca00078fd8ff */
[----:B------:R-:W-:Y:S02]  /*00e0*/  IMAD R13, R5, -0xc0, R0 ;  /* 0xffffff40050d7824 */ /* 0x000fe400078e0200 */
[----:B------:R-:W1:Y:S02]  /*00f0*/  LDC.64 R4, c[0x0][0x210] ;  /* 0x00008400ff047b82 */ /* 0x000e640000000a00 */
[----:B--2---:R-:W-:-:S06]  /*0100*/  IMAD.WIDE R2, R13, 0x4, R2 ;  /* 0x000000040d027825 */ /* 0x004fcc00078e0202 */
[----:B------:R-:W2:Y:S01]  /*0110*/  LDG.E.EL.64 R2, desc[UR4][R2.64] ;  /* 0x0000000402027981 */ /* 0x000ea2000c2e1b00 */
[----:B----4-:R-:W-:-:S04]  /*0120*/  IMAD.WIDE R6, R13, 0x4, R6 ;  /* 0x000000040d067825 */ /* 0x010fc800078e0206 */
[C---:B-----5:R-:W-:Y:S02]  /*0130*/  IMAD.WIDE R8, R13.reuse, 0x4, R8 ;  /* 0x000000040d087825 */ /* 0x060fe400078e0208 */
[----:B------:R-:W3:Y:S02]  /*0140*/  LDG.E.EL.64 R6, desc[UR4][R6.64] ;  /* 0x0000000406067981 */ /* 0x000ee4000c2e1b00 */
[----:B0-----:R-:W-:Y:S02]  /*0150*/  IMAD.WIDE R10, R13, 0x4, R10 ;  /* 0x000000040d0a7825 */ /* 0x001fe400078e020a */
[----:B------:R-:W4:Y:S04]  /*0160*/  LDG.E.EL.64 R8, desc[UR4][R8.64] ;  /* 0x0000000408087981 */ /* 0x000f28000c2e1b00 */
[----:B------:R-:W4:Y:S01]  /*0170*/  LDG.E.EL.64 R10, desc[UR4][R10.64] ;  /* 0x000000040a0a7981 */ /* 0x000f22000c2e1b00 */
[----:B-1----:R-:W-:-:S06]  /*0180*/  IMAD.WIDE R4, R0, 0x4, R4 ;  /* 0x0000000400047825 */ /* 0x002fcc00078e0204 */
[----:B------:R-:W3:Y:S01]  /*0190*/  LDG.E.64 R4, desc[UR4][R4.64] ;  /* 0x0000000404047981 */ /* 0x000ee2000c1e1b00 */
[----:B------:R-:W-:Y:S01]  /*01a0*/  HFMA2.MMA R14, -RZ, RZ, 1.625, 0 ;  /* 0x3e800000ff0e7435 */ /* 0x000fe200000001ff */
[----:B--2---:R-:W-:Y:S01]  /*01b0*/  FADD R2, R2, 0.0010000000474974513054 ;  /* 0x3a83126f02027421 */ /* 0x004fe20000000000 */
[----:B------:R-:W-:-:S03]  /*01c0*/  FADD R3, R3, 0.0010000000474974513054 ;  /* 0x3a83126f03037421 */ /* 0x000fc60000000000 */
[----:B------:R-:W0:Y:S08]  /*01d0*/  MUFU.SQRT R12, R2 ;  /* 0x00000002000c7308 */ /* 0x000e300000002000 */
[----:B------:R1:W2:Y:S01]  /*01e0*/  MUFU.SQRT R13, R3 ;  /* 0x00000003000d7308 */ /* 0x0002a20000002000 */
[C---:B0-----:R-:W-:Y:S02]  /*01f0*/  FSETP.GT.AND P0, PT, R12.reuse, 8.50705917302346158658e+37, PT ;  /* 0x7e8000000c00780b */ /* 0x041fe40003f04000 */
[----:B------:R-:W-:Y:S01]  /*0200*/  FSETP.GEU.AND P2, PT, R12, 1.175494350822287508e-38, PT ;  /* 0x008000000c00780b */ /* 0x000fe20003f4e000 */
[----:B-1----:R-:W0:Y:S01]  /*0210*/  LDC.64 R2, c[0x0][0x238] ;  /* 0x00008e00ff027b82 */ /* 0x002e220000000a00 */
[----:B--2---:R-:W-:-:S02]  /*0220*/  FSETP.GT.AND P1, PT, R13, 8.50705917302346158658e+37, PT ;  /* 0x7e8000000d00780b */ /* 0x004fc40003f24000 */
[----:B------:R-:W-:-:S07]  /*0230*/  FSETP.GEU.AND P3, PT, R13, 1.175494350822287508e-38, PT ;  /* 0x008000000d00780b */ /* 0x000fce0003f6e000 */
[----:B------:R-:W-:-:S04]  /*0240*/  @P0 FMUL R12, R12, 0.25 ;  /* 0x3e8000000c0c0820 */ /* 0x000fc80000400000 */
[----:B------:R-:W-:Y:S01]  /*0250*/  @!P2 FMUL R12, R12, 16777216 ;  /* 0x4b8000000c0ca820 */ /* 0x000fe20000400000 */
[----:B------:R-:W-:-:S04]  /*0260*/  @P1 FMUL R13, R13, 0.25 ;  /* 0x3e8000000d0d1820 */ /* 0x000fc80000400000 */
[----:B------:R-:W-:Y:S01]  /*0270*/  @!P3 FMUL R13, R13, 16777216 ;  /* 0x4b8000000d0db820 */ /* 0x000fe20000400000 */
[----:B------:R-:W1:Y:S01]  /*0280*/  MUFU.RCP R12, R12 ;  /* 0x0000000c000c7308 */ /* 0x000e620000001000 */
[----:B------:R-:W-:-:S07]  /*0290*/  FSEL R15, R14, 1, P0 ;  /* 0x3f8000000e0f7808 */ /* 0x000fce0000000000 */
[----:B------:R-:W2:Y:S01]  /*02a0*/  MUFU.RCP R13, R13 ;  /* 0x0000000d000d7308 */ /* 0x000ea20000001000 */
[----:B------:R-:W-:Y:S01]  /*02b0*/  FSEL R14, R14, 1, P1 ;  /* 0x3f8000000e0e7808 */ /* 0x000fe20000800000 */
[----:B------:R-:W-:-:S04]  /*02c0*/  @!P2 FMUL R15, R15, 16777216 ;  /* 0x4b8000000f0fa820 */ /* 0x000fc80000400000 */
[----:B------:R-:W-:Y:S01]  /*02d0*/  @!P3 FMUL R14, R14, 16777216 ;  /* 0x4b8000000e0eb820 */ /* 0x000fe20000400000 */
[----:B---3--:R-:W-:Y:S01]  /*02e0*/  FADD R5, R5, -R7 ;  /* 0x8000000705057221 */ /* 0x008fe20000000000 */
[----:B------:R-:W-:Y:S01]  /*02f0*/  FADD R4, R4, -R6 ;  /* 0x8000000604047221 */ /* 0x000fe20000000000 */
[----:B-1----:R-:W-:Y:S01]  /*0300*/  FMUL R15, R12, R15 ;  /* 0x0000000f0c0f7220 */ /* 0x002fe20000400000 */
[----:B--2---:R-:W-:-:S03]  /*0310*/  FMUL R14, R13, R14 ;  /* 0x0000000e0d0e7220 */ /* 0x004fc60000400000 */
[----:B------:R-:W-:Y:S01]  /*0320*/  FMUL R15, R4, R15 ;  /* 0x0000000f040f7220 */ /* 0x000fe20000400000 */
[----:B------:R-:W-:-:S03]  /*0330*/  FMUL R14, R5, R14 ;  /* 0x0000000e050e7220 */ /* 0x000fc60000400000 */
[----:B----4-:R-:W-:Y:S01]  /*0340*/  FFMA R8, R8, R15, R10 ;  /* 0x0000000f08087223 */ /* 0x010fe2000000000a */
[----:B------:R-:W-:-:S04]  /*0350*/  FFMA R9, R9, R14, R11 ;  /* 0x0000000e09097223 */ /* 0x000fc8000000000b */
[----:B------:R-:W-:Y:S02]  /*0360*/  FSETP.GEU.AND P0, PT, R8, RZ, PT ;  /* 0x000000ff0800720b */ /* 0x000fe40003f0e000 */
[C---:B------:R-:W-:Y:S01]  /*0370*/  FSETP.GEU.AND P1, PT, R9.reuse, RZ, PT ;  /* 0x000000ff0900720b */ /* 0x040fe20003f2e000 */
[----:B0-----:R-:W-:Y:S01]  /*0380*/  IMAD.WIDE R2, R0, 0x4, R2 ;  /* 0x0000000400027825 */ /* 0x001fe200078e0202 */
[----:B------:R-:W-:Y:S02]  /*0390*/  FSEL R8, R8, RZ, P0 ;  /* 0x000000ff08087208 */ /* 0x000fe40000000000 */
[----:B------:R-:W-:-:S05]  /*03a0*/  FSEL R9, R9, RZ, P1 ;  /* 0x000000ff09097208 */ /* 0x000fca0000800000 */
[----:B------:R-:W-:Y:S01]  /*03b0*/  STG.E.64 desc[UR4][R2.64], R8 ;  /* 0x0000000802007986 */ /* 0x000fe2000c101b04 */
[----:B------:R-:W-:Y:S05]  /*03c0*/  EXIT ;  /* 0x000000000000794d */ /* 0x000fea0003800000 */
.L_x_0:
[----:B------:R-:W-:-:S00]  /*03d0*/  BRA `(.L_x_0) ;  /* 0xfffffffc00fc7947 */ /* 0x000fc0000383ffff */
[----:B------:R-:W-:-:S00]  /*03e0*/  NOP ;  /* 0x0000000000007918 */ /* 0x000fc00000000000 */
        /* <DEDUP_REMOVED lines=9> */
.L_x_1:


//--------------------- .nv.global.init           --------------------------
	.section	.nv.global.init,"aw",@progbits
.nv.global.init:
	.type		_$_str,@object
	.size		_$_str,(_$_str_$_2 - _$_str)
_$_str:
        /*0000*/ 	.byte	0x5f, 0x5f, 0x43, 0x55, 0x44, 0x41, 0x5f, 0x46, 0x54, 0x5a, 0x00
	.type		_$_str_$_2,@object
	.size		_$_str_$_2,(.L_1 - _$_str_$_2)
_$_str_$_2:
        /*000b*/ 	.byte	0x5f, 0x5f, 0x43, 0x55, 0x44, 0x41, 0x5f, 0x50, 0x52, 0x45, 0x43, 0x5f, 0x53, 0x51, 0x52, 0x54
        /*001b*/ 	.byte	0x00
.L_1:


//--------------------- .nv.constant0.triton_poi_fused__native_batch_norm_legit_no_training_relu_3 --------------------------
	.section	.nv.constant0.triton_poi_fused__native_batch_norm_legit_no_training_relu_3,"a",@progbits
	.sectionflags	@""
	.align	4
.nv.constant0.triton_poi_fused__native_batch_norm_legit_no_training_relu_3:
	.zero		580
